	.headerflags	@"EF_CUDA_TEXMODE_UNIFIED EF_CUDA_64BIT_ADDRESS EF_CUDA_ACCELERATORS EF_CUDA_SM90 EF_CUDA_VIRTUAL_SM(EF_CUDA_SM90)"
	.elftype	@"ET_EXEC"


//--------------------- .nv.info                  --------------------------
	.section	.nv.info,"",@"SHT_CUDA_INFO"
	.align	4


	//----- nvinfo : EIATTR_REGCOUNT
	.align		4
        /*0000*/ 	.byte	0x04, 0x2f
        /*0002*/ 	.short	(.L_3 - .L_2)
	.align		4
.L_2:
        /*0004*/ 	.word	index@(triton_poi_fused__native_batch_norm_legit_no_training_add_convolution_relu_48)
        /*0008*/ 	.word	0x00000016


	//----- nvinfo : EIATTR_MIN_STACK_SIZE
	.align		4
.L_3:
        /*000c*/ 	.byte	0x04, 0x12
        /*000e*/ 	.short	(.L_5 - .L_4)
	.align		4
.L_4:
        /*0010*/ 	.word	index@(triton_poi_fused__native_batch_norm_legit_no_training_add_convolution_relu_48)
        /*0014*/ 	.word	0x00000000


	//----- nvinfo : EIATTR_FRAME_SIZE
	.align		4
.L_5:
        /*0018*/ 	.byte	0x04, 0x11
        /*001a*/ 	.short	(.L_7 - .L_6)
	.align		4
.L_6:
        /*001c*/ 	.word	index@(triton_poi_fused__native_batch_norm_legit_no_training_add_convolution_relu_48)
        /*0020*/ 	.word	0x00000000


	//----- nvinfo : EIATTR_MIN_STACK_SIZE
	.align		4
.L_7:
        /*0024*/ 	.byte	0x04, 0x12
        /*0026*/ 	.short	(.L_9 - .L_8)
	.align		4
.L_8:
        /*0028*/ 	.word	index@(triton_poi_fused__native_batch_norm_legit_no_training_add_convolution_relu_48)
        /*002c*/ 	.word	0x00000000
.L_9:


//--------------------- .nv.info.triton_poi_fused__native_batch_norm_legit_no_training_add_convolution_relu_48 --------------------------
	.section	.nv.info.triton_poi_fused__native_batch_norm_legit_no_training_add_convolution_relu_48,"",@"SHT_CUDA_INFO"
	.sectionflags	@""
	.align	4


	//----- nvinfo : EIATTR_CUDA_API_VERSION
	.align		4
        /*0000*/ 	.byte	0x04, 0x37
        /*0002*/ 	.short	(.L_11 - .L_10)
.L_10:
        /*0004*/ 	.word	0x0000007c


	//----- nvinfo : EIATTR_KPARAM_INFO
	.align		4
.L_11:
        /*0008*/ 	.byte	0x04, 0x17
        /*000a*/ 	.short	(.L_13 - .L_12)
.L_12:
        /*000c*/ 	.word	0x00000000
        /*0010*/ 	.short	0x0008
        /*0012*/ 	.short	0x0040
        /*0014*/ 	.byte	0x00, 0xf0, 0x11, 0x00


	//----- nvinfo : EIATTR_KPARAM_INFO
	.align		4
.L_13:
        /*0018*/ 	.byte	0x04, 0x17
        /*001a*/ 	.short	(.L_15 - .L_14)
.L_14:
        /*001c*/ 	.word	0x00000000
        /*0020*/ 	.short	0x0007
        /*0022*/ 	.short	0x0038
        /*0024*/ 	.byte	0x00, 0xf4, 0x21, 0x00


	//----- nvinfo : EIATTR_KPARAM_INFO
	.align		4
.L_15:
        /*0028*/ 	.byte	0x04, 0x17
        /*002a*/ 	.short	(.L_17 - .L_16)
.L_16:
        /*002c*/ 	.word	0x00000000
        /*0030*/ 	.short	0x0006
        /*0032*/ 	.short	0x0030
        /*0034*/ 	.byte	0x00, 0xf4, 0x21, 0x00


	//----- nvinfo : EIATTR_KPARAM_INFO
	.align		4
.L_17:
        /*0038*/ 	.byte	0x04, 0x17
        /*003a*/ 	.short	(.L_19 - .L_18)
.L_18:
        /*003c*/ 	.word	0x00000000
        /*0040*/ 	.short	0x0005
        /*0042*/ 	.short	0x0028
        /*0044*/ 	.byte	0x00, 0xf4, 0x21, 0x00


	//----- nvinfo : EIATTR_KPARAM_INFO
	.align		4
.L_19:
        /*0048*/ 	.byte	0x04, 0x17
        /*004a*/ 	.short	(.L_21 - .L_20)
.L_20:
        /*004c*/ 	.word	0x00000000
        /*0050*/ 	.short	0x0004
        /*0052*/ 	.short	0x0020
        /*0054*/ 	.byte	0x00, 0xf4, 0x21, 0x00


	//----- nvinfo : EIATTR_KPARAM_INFO
	.align		4
.L_21:
        /*0058*/ 	.byte	0x04, 0x17
        /*005a*/ 	.short	(.L_23 - .L_22)
.L_22:
        /*005c*/ 	.word	0x00000000
        /*0060*/ 	.short	0x0003
        /*0062*/ 	.short	0x0018
        /*0064*/ 	.byte	0x00, 0xf4, 0x21, 0x00


	//----- nvinfo : EIATTR_KPARAM_INFO
	.align		4
.L_23:
        /*0068*/ 	.byte	0x04, 0x17
        /*006a*/ 	.short	(.L_25 - .L_24)
.L_24:
        /*006c*/ 	.word	0x00000000
        /*0070*/ 	.short	0x0002
        /*0072*/ 	.short	0x0010
        /*0074*/ 	.byte	0x00, 0xf4, 0x21, 0x00


	//----- nvinfo : EIATTR_KPARAM_INFO
	.align		4
.L_25:
        /*0078*/ 	.byte	0x04, 0x17
        /*007a*/ 	.short	(.L_27 - .L_26)
.L_26:
        /*007c*/ 	.word	0x00000000
        /*0080*/ 	.short	0x0001
        /*0082*/ 	.short	0x0008
        /*0084*/ 	.byte	0x00, 0xf4, 0x21, 0x00


	//----- nvinfo : EIATTR_KPARAM_INFO
	.align		4
.L_27:
        /*0088*/ 	.byte	0x04, 0x17
        /*008a*/ 	.short	(.L_29 - .L_28)
.L_28:
        /*008c*/ 	.word	0x00000000
        /*0090*/ 	.short	0x0000
        /*0092*/ 	.short	0x0000
        /*0094*/ 	.byte	0x00, 0xf4, 0x21, 0x00


	//----- nvinfo : EIATTR_SPARSE_MMA_MASK
	.align		4
.L_29:
        /*0098*/ 	.byte	0x03, 0x50
        /*009a*/ 	.short	0x0000


	//----- nvinfo : EIATTR_MAXREG_COUNT
	.align		4
        /*009c*/ 	.byte	0x03, 0x1b
        /*009e*/ 	.short	0x00ff


	//----- nvinfo : EIATTR_EXIT_INSTR_OFFSETS
	.align		4
        /*00a0*/ 	.byte	0x04, 0x1c
        /*00a2*/ 	.short	(.L_31 - .L_30)


	//   ....[0]....
.L_30:
        /*00a4*/ 	.word	0x00000380


	//----- nvinfo : EIATTR_REQNTID
	.align		4
.L_31:
        /*00a8*/ 	.byte	0x04, 0x10
        /*00aa*/ 	.short	(.L_33 - .L_32)
.L_32:
        /*00ac*/ 	.word	0x00000080
        /*00b0*/ 	.word	0x00000001
        /*00b4*/ 	.word	0x00000001


	//----- nvinfo : EIATTR_CBANK_PARAM_SIZE
	.align		4
.L_33:
        /*00b8*/ 	.byte	0x03, 0x19
        /*00ba*/ 	.short	0x0044


	//----- nvinfo : EIATTR_PARAM_CBANK
	.align		4
        /*00bc*/ 	.byte	0x04, 0x0a
        /*00be*/ 	.short	(.L_35 - .L_34)
	.align		4
.L_34:
        /*00c0*/ 	.word	index@(.nv.constant0.triton_poi_fused__native_batch_norm_legit_no_training_add_convolution_relu_48)
        /*00c4*/ 	.short	0x0210
        /*00c6*/ 	.short	0x0044


	//----- nvinfo : EIATTR_SW_WAR
	.align		4
.L_35:
        /*00c8*/ 	.byte	0x04, 0x36
        /*00ca*/ 	.short	(.L_37 - .L_36)
.L_36:
        /*00cc*/ 	.word	0x00000008
.L_37:


//--------------------- .nv.callgraph             --------------------------
	.section	.nv.callgraph,"",@"SHT_CUDA_CALLGRAPH"
	.align	4
	.sectionentsize	8
	.align		4
        /*0000*/ 	.word	0x00000000
	.align		4
        /*0004*/ 	.word	0xffffffff
	.align		4
        /*0008*/ 	.word	0x00000000
	.align		4
        /*000c*/ 	.word	0xfffffffe
	.align		4
        /*0010*/ 	.word	0x00000000
	.align		4
        /*0014*/ 	.word	0xfffffffd
	.align		4
        /*0018*/ 	.word	0x00000000
	.align		4
        /*001c*/ 	.word	0xfffffffc


//--------------------- .nv.constant4             --------------------------
	.section	.nv.constant4,"a",@progbits
	.align	8
	.align		8
.nv.constant4:
        /*0000*/ 	.dword	_$_str
	.align		8
        /*0008*/ 	.dword	_$_str_$_2


//--------------------- .text.triton_poi_fused__native_batch_norm_legit_no_training_add_convolution_relu_48 --------------------------
	.section	.text.triton_poi_fused__native_batch_norm_legit_no_training_add_convolution_relu_48,"ax",@progbits
	.align	128
        .global         triton_poi_fused__native_batch_norm_legit_no_training_add_convolution_relu_48
        .type           triton_poi_fused__native_batch_norm_legit_no_training_add_convolution_relu_48,@function
        .size           triton_poi_fused__native_batch_norm_legit_no_training_add_convolution_relu_48,(.L_x_1 - triton_poi_fused__native_batch_norm_legit_no_training_add_convolution_relu_48)
        .other          triton_poi_fused__native_batch_norm_legit_no_training_add_convolution_relu_48,@"STO_CUDA_ENTRY STV_DEFAULT"
triton_poi_fused__native_batch_norm_legit_no_training_add_convolution_relu_48:
.text.triton_poi_fused__native_batch_norm_legit_no_training_add_convolution_relu_48:
[----:B------:R-:W-:Y:S01]  /*0000*/  LDC R1, c[0x0][0x28] ;  /* 0x00000a00ff017b82 */ /* 0x000fe20000000800 */
[----:B------:R-:W1:Y:S07]  /*0010*/  S2R R0, SR_TID.X ;  /* 0x0000000000007919 */ /* 0x000e6e0000002100 */
[----:B------:R-:W2:Y:S01]  /*0020*/  LDC.64 R14, c[0x0][0x228] ;  /* 0x00008a00ff0e7b82 */ /* 0x000ea20000000a00 */
[----:B------:R-:W-:Y:S01]  /*0030*/  ULDC.64 UR4, c[0x0][0x208] ;  /* 0x0000820000047ab9 */ /* 0x000fe20000000a00 */
[----:B------:R-:W3:Y:S06]  /*0040*/  S2R R3, SR_CTAID.X ;  /* 0x0000000000037919 */ /* 0x000eec0000002500 */
[----:B------:R-:W4:Y:S08]  /*0050*/  LDC.64 R16, c[0x0][0x218] ;  /* 0x00008600ff107b82 */ /* 0x000f300000000a00 */
[----:B------:R-:W5:Y:S08]  /*0060*/  LDC.64 R18, c[0x0][0x220] ;  /* 0x00008800ff127b82 */ /* 0x000f700000000a00 */
[----:B------:R-:W5:Y:S01]  /*0070*/  LDC.64 R8, c[0x0][0x230] ;  /* 0x00008c00ff087b82 */ /* 0x000f620000000a00 */
[----:B-1----:R-:W-:-:S07]  /*0080*/  LOP3.LUT R0, R0, 0x7f, RZ, 0xc0, !PT ;  /* 0x0000007f00007812 */ /* 0x002fce00078ec0ff */
[----:B------:R-:W1:Y:S01]  /*0090*/  LDC.64 R4, c[0x0][0x238] ;  /* 0x00008e00ff047b82 */ /* 0x000e620000000a00 */
[----:B---3--:R-:W-:Y:S02]  /*00a0*/  SHF.R.S32.HI R2, RZ, 0x18, R3 ;  /* 0x00000018ff027819 */ /* 0x008fe40000011403 */
[----:B------:R-:W-:Y:S02]  /*00b0*/  LEA R0, R3, R0, 0x7 ;  /* 0x0000000003007211 */ /* 0x000fe400078e38ff */
[----:B------:R-:W-:-:S03]  /*00c0*/  SGXT R3, R2, 0x1 ;  /* 0x000000010203781a */ /* 0x000fc60000000200 */
[----:B------:R-:W3:Y:S01]  /*00d0*/  LDC.64 R10, c[0x0][0x240] ;  /* 0x00009000ff0a7b82 */ /* 0x000ee20000000a00 */
[----:B------:R-:W-:-:S04]  /*00e0*/  LEA.HI R3, R3, R0, RZ, 0x6 ;  /* 0x0000000003037211 */ /* 0x000fc800078f30ff */
[----:B------:R-:W-:-:S04]  /*00f0*/  SHF.R.S32.HI R3, RZ, 0x6, R3 ;  /* 0x00000006ff037819 */ /* 0x000fc80000011403 */
[----:B------:R-:W-:-:S04]  /*0100*/  LEA.HI R2, R3, R3, RZ, 0x6 ;  /* 0x0000000303027211 */ /* 0x000fc800078f30ff */
[----:B------:R-:W-:-:S04]  /*0110*/  LOP3.LUT R2, R2, 0xffffffc0, RZ, 0xc0, !PT ;  /* 0xffffffc002027812 */ /* 0x000fc800078ec0ff */
[----:B------:R-:W-:Y:S02]  /*0120*/  IADD3 R7, R3, -R2, RZ ;  /* 0x8000000203077210 */ /* 0x000fe40007ffe0ff */
[----:B------:R-:W1:Y:S03]  /*0130*/  LDC.64 R2, c[0x0][0x210] ;  /* 0x00008400ff027b82 */ /* 0x000e660000000a00 */
[----:B--2---:R-:W-:-:S05]  /*0140*/  IMAD.WIDE R14, R7, 0x4, R14 ;  /* 0x00000004070e7825 */ /* 0x004fca00078e020e */
[----:B------:R-:W2:Y:S01]  /*0150*/  LDG.E.EL R6, desc[UR4][R14.64] ;  /* 0x000000040e067981 */ /* 0x000ea2000c2e1900 */
[----:B----4-:R-:W-:-:S04]  /*0160*/  IMAD.WIDE R16, R7, 0x4, R16 ;  /* 0x0000000407107825 */ /* 0x010fc800078e0210 */
[----:B-----5:R-:W-:Y:S01]  /*0170*/  IMAD.WIDE R18, R7, 0x4, R18 ;  /* 0x0000000407127825 */ /* 0x020fe200078e0212 */
[----:B------:R-:W4:Y:S04]  /*0180*/  LDG.E.EL R12, desc[UR4][R16.64] ;  /* 0x00000004100c7981 */ /* 0x000f28000c2e1900 */
[----:B------:R-:W5:Y:S01]  /*0190*/  LDG.E.EL R13, desc[UR4][R18.64] ;  /* 0x00000004120d7981 */ /* 0x000f62000c2e1900 */
[----:B01----:R-:W-:-:S05]  /*01a0*/  IMAD.WIDE R2, R0, 0x4, R2 ;  /* 0x0000000400027825 */ /* 0x003fca00078e0202 */
[----:B------:R-:W4:Y:S01]  /*01b0*/  LDG.E R15, desc[UR4][R2.64] ;  /* 0x00000004020f7981 */ /* 0x000f22000c1e1900 */
[----:B------:R-:W-:-:S04]  /*01c0*/  IMAD.WIDE R8, R7, 0x4, R8 ;  /* 0x0000000407087825 */ /* 0x000fc800078e0208 */
[----:B------:R-:W-:Y:S02]  /*01d0*/  IMAD.WIDE R4, R7, 0x4, R4 ;  /* 0x0000000407047825 */ /* 0x000fe400078e0204 */
[----:B------:R0:W5:Y:S04]  /*01e0*/  LDG.E.EL R8, desc[UR4][R8.64] ;  /* 0x0000000408087981 */ /* 0x000168000c2e1900 */
[----:B------:R1:W5:Y:S01]  /*01f0*/  LDG.E.EL R7, desc[UR4][R4.64] ;  /* 0x0000000404077981 */ /* 0x000362000c2e1900 */
[----:B---3--:R-:W-:-:S06]  /*0200*/  IMAD.WIDE R10, R0, 0x4, R10 ;  /* 0x00000004000a7825 */ /* 0x008fcc00078e020a */
[----:B------:R-:W3:Y:S01]  /*0210*/  LDG.E R10, desc[UR4][R10.64] ;  /* 0x000000040a0a7981 */ /* 0x000ee2000c1e1900 */
[----:B0-----:R-:W-:Y:S01]  /*0220*/  HFMA2.MMA R9, -RZ, RZ, 1.625, 0 ;  /* 0x3e800000ff097435 */ /* 0x001fe200000001ff */
[----:B-1----:R-:W0:Y:S02]  /*0230*/  LDC.64 R4, c[0x0][0x248] ;  /* 0x00009200ff047b82 */ /* 0x002e240000000a00 */
[----:B0-----:R-:W-:-:S04]  /*0240*/  IMAD.WIDE R4, R0, 0x4, R4 ;  /* 0x0000000400047825 */ /* 0x001fc800078e0204 */
[----:B--2---:R-:W-:-:S04]  /*0250*/  FADD R6, R6, 9.9999997473787516356e-06 ;  /* 0x3727c5ac06067421 */ /* 0x004fc80000000000 */
[----:B------:R-:W0:Y:S02]  /*0260*/  MUFU.SQRT R14, R6 ;  /* 0x00000006000e7308 */ /* 0x000e240000002000 */
[C---:B0-----:R-:W-:Y:S02]  /*0270*/  FSETP.GT.AND P0, PT, R14.reuse, 8.50705917302346158658e+37, PT ;  /* 0x7e8000000e00780b */ /* 0x041fe40003f04000 */
[----:B------:R-:W-:-:S11]  /*0280*/  FSETP.GEU.AND P1, PT, R14, 1.175494350822287508e-38, PT ;  /* 0x008000000e00780b */ /* 0x000fd60003f2e000 */
[----:B------:R-:W-:-:S04]  /*0290*/  @P0 FMUL R14, R14, 0.25 ;  /* 0x3e8000000e0e0820 */ /* 0x000fc80000400000 */
[----:B------:R-:W-:-:S06]  /*02a0*/  @!P1 FMUL R14, R14, 16777216 ;  /* 0x4b8000000e0e9820 */ /* 0x000fcc0000400000 */
[----:B------:R-:W0:Y:S01]  /*02b0*/  MUFU.RCP R14, R14 ;  /* 0x0000000e000e7308 */ /* 0x000e220000001000 */
[----:B------:R-:W-:Y:S01]  /*02c0*/  FSEL R9, R9, 1, P0 ;  /* 0x3f80000009097808 */ /* 0x000fe20000000000 */
[----:B----4-:R-:W-:-:S04]  /*02d0*/  FADD R12, R15, R12 ;  /* 0x0000000c0f0c7221 */ /* 0x010fc80000000000 */
[----:B------:R-:W-:Y:S01]  /*02e0*/  @!P1 FMUL R9, R9, 16777216 ;  /* 0x4b80000009099820 */ /* 0x000fe20000400000 */
[----:B-----5:R-:W-:-:S03]  /*02f0*/  FADD R13, -R13, R12 ;  /* 0x0000000c0d0d7221 */ /* 0x020fc60000000100 */
[----:B0-----:R-:W-:-:S04]  /*0300*/  FMUL R6, R14, R9 ;  /* 0x000000090e067220 */ /* 0x001fc80000400000 */
[----:B------:R-:W-:-:S04]  /*0310*/  FMUL R6, R13, R6 ;  /* 0x000000060d067220 */ /* 0x000fc80000400000 */
[----:B------:R-:W-:-:S05]  /*0320*/  FFMA R6, R8, R6, R7 ;  /* 0x0000000608067223 */ /* 0x000fca0000000007 */
[----:B------:R-:W-:-:S04]  /*0330*/  FSETP.GEU.AND P0, PT, R6, RZ, PT ;  /* 0x000000ff0600720b */ /* 0x000fc80003f0e000 */
[----:B------:R-:W-:Y:S01]  /*0340*/  FSEL R7, R6, RZ, P0 ;  /* 0x000000ff06077208 */ /* 0x000fe20000000000 */
[----:B------:R-:W-:Y:S04]  /*0350*/  STG.E desc[UR4][R2.64], R12 ;  /* 0x0000000c02007986 */ /* 0x000fe8000c101904 */
[----:B---3--:R-:W-:-:S05]  /*0360*/  FADD R7, R10, R7 ;  /* 0x000000070a077221 */ /* 0x008fca0000000000 */
[----:B------:R-:W-:Y:S01]  /*0370*/  STG.E desc[UR4][R4.64], R7 ;  /* 0x0000000704007986 */ /* 0x000fe2000c101904 */
[----:B------:R-:W-:Y:S05]  /*0380*/  EXIT ;  /* 0x000000000000794d */ /* 0x000fea0003800000 */
.L_x_0:
[----:B------:R-:W-:-:S00]  /*0390*/  BRA `(.L_x_0) ;  /* 0xfffffffc00fc7947 */ /* 0x000fc0000383ffff */
[----:B------:R-:W-:-:S00]  /*03a0*/  NOP ;  /* 0x0000000000007918 */ /* 0x000fc00000000000 */
        /* <DEDUP_REMOVED lines=13> */
.L_x_1:


//--------------------- .nv.global.init           --------------------------
	.section	.nv.global.init,"aw",@progbits
.nv.global.init:
	.type		_$_str,@object
	.size		_$_str,(_$_str_$_2 - _$_str)
_$_str:
        /*0000*/ 	.byte	0x5f, 0x5f, 0x43, 0x55, 0x44, 0x41, 0x5f, 0x46, 0x54, 0x5a, 0x00
	.type		_$_str_$_2,@object
	.size		_$_str_$_2,(.L_1 - _$_str_$_2)
_$_str_$_2:
        /*000b*/ 	.byte	0x5f, 0x5f, 0x43, 0x55, 0x44, 0x41, 0x5f, 0x50, 0x52, 0x45, 0x43, 0x5f, 0x53, 0x51, 0x52, 0x54
        /*001b*/ 	.byte	0x00
.L_1:


//--------------------- .nv.constant0.triton_poi_fused__native_batch_norm_legit_no_training_add_convolution_relu_48 --------------------------
	.section	.nv.constant0.triton_poi_fused__native_batch_norm_legit_no_training_add_convolution_relu_48,"a",@progbits
	.sectionflags	@""
	.align	4
.nv.constant0.triton_poi_fused__native_batch_norm_legit_no_training_add_convolution_relu_48:
	.zero		596
